	.headerflags	@"EF_CUDA_TEXMODE_UNIFIED EF_CUDA_64BIT_ADDRESS EF_CUDA_ACCELERATORS EF_CUDA_SM90 EF_CUDA_VIRTUAL_SM(EF_CUDA_SM90)"
	.elftype	@"ET_EXEC"


//--------------------- .nv.info                  --------------------------
	.section	.nv.info,"",@"SHT_CUDA_INFO"
	.align	4


	//----- nvinfo : EIATTR_REGCOUNT
	.align		4
        /*0000*/ 	.byte	0x04, 0x2f
        /*0002*/ 	.short	(.L_1 - .L_0)
	.align		4
.L_0:
        /*0004*/ 	.word	index@(triton_poi_fused_clone_6)
        /*0008*/ 	.word	0x00000010


	//----- nvinfo : EIATTR_MIN_STACK_SIZE
	.align		4
.L_1:
        /*000c*/ 	.byte	0x04, 0x12
        /*000e*/ 	.short	(.L_3 - .L_2)
	.align		4
.L_2:
        /*0010*/ 	.word	index@(triton_poi_fused_clone_6)
        /*0014*/ 	.word	0x00000000


	//----- nvinfo : EIATTR_FRAME_SIZE
	.align		4
.L_3:
        /*0018*/ 	.byte	0x04, 0x11
        /*001a*/ 	.short	(.L_5 - .L_4)
	.align		4
.L_4:
        /*001c*/ 	.word	index@(triton_poi_fused_clone_6)
        /*0020*/ 	.word	0x00000000


	//----- nvinfo : EIATTR_MIN_STACK_SIZE
	.align		4
.L_5:
        /*0024*/ 	.byte	0x04, 0x12
        /*0026*/ 	.short	(.L_7 - .L_6)
	.align		4
.L_6:
        /*0028*/ 	.word	index@(triton_poi_fused_clone_6)
        /*002c*/ 	.word	0x00000000
.L_7:


//--------------------- .nv.info.triton_poi_fused_clone_6 --------------------------
	.section	.nv.info.triton_poi_fused_clone_6,"",@"SHT_CUDA_INFO"
	.sectionflags	@""
	.align	4


	//----- nvinfo : EIATTR_CUDA_API_VERSION
	.align		4
        /*0000*/ 	.byte	0x04, 0x37
        /*0002*/ 	.short	(.L_9 - .L_8)
.L_8:
        /*0004*/ 	.word	0x0000007c


	//----- nvinfo : EIATTR_KPARAM_INFO
	.align		4
.L_9:
        /*0008*/ 	.byte	0x04, 0x17
        /*000a*/ 	.short	(.L_11 - .L_10)
.L_10:
        /*000c*/ 	.word	0x00000000
        /*0010*/ 	.short	0x0002
        /*0012*/ 	.short	0x0010
        /*0014*/ 	.byte	0x00, 0xf0, 0x11, 0x00


	//----- nvinfo : EIATTR_KPARAM_INFO
	.align		4
.L_11:
        /*0018*/ 	.byte	0x04, 0x17
        /*001a*/ 	.short	(.L_13 - .L_12)
.L_12:
        /*001c*/ 	.word	0x00000000
        /*0020*/ 	.short	0x0001
        /*0022*/ 	.short	0x0008
        /*0024*/ 	.byte	0x00, 0xf4, 0x21, 0x00


	//----- nvinfo : EIATTR_KPARAM_INFO
	.align		4
.L_13:
        /*0028*/ 	.byte	0x04, 0x17
        /*002a*/ 	.short	(.L_15 - .L_14)
.L_14:
        /*002c*/ 	.word	0x00000000
        /*0030*/ 	.short	0x0000
        /*0032*/ 	.short	0x0000
        /*0034*/ 	.byte	0x00, 0xf4, 0x21, 0x00


	//----- nvinfo : EIATTR_SPARSE_MMA_MASK
	.align		4
.L_15:
        /*0038*/ 	.byte	0x03, 0x50
        /*003a*/ 	.short	0x0000


	//----- nvinfo : EIATTR_MAXREG_COUNT
	.align		4
        /*003c*/ 	.byte	0x03, 0x1b
        /*003e*/ 	.short	0x00ff


	//----- nvinfo : EIATTR_EXIT_INSTR_OFFSETS
	.align		4
        /*0040*/ 	.byte	0x04, 0x1c
        /*0042*/ 	.short	(.L_17 - .L_16)


	//   ....[0]....
.L_16:
        /*0044*/ 	.word	0x00000240


	//   ....[1]....
        /*0048*/ 	.word	0x00000260


	//----- nvinfo : EIATTR_REQNTID
	.align		4
.L_17:
        /*004c*/ 	.byte	0x04, 0x10
        /*004e*/ 	.short	(.L_19 - .L_18)
.L_18:
        /*0050*/ 	.word	0x00000080
        /*0054*/ 	.word	0x00000001
        /*0058*/ 	.word	0x00000001


	//----- nvinfo : EIATTR_CRS_STACK_SIZE
	.align		4
.L_19:
        /*005c*/ 	.byte	0x04, 0x1e
        /*005e*/ 	.short	(.L_21 - .L_20)
.L_20:
        /*0060*/ 	.word	0x00000000


	//----- nvinfo : EIATTR_CBANK_PARAM_SIZE
	.align		4
.L_21:
        /*0064*/ 	.byte	0x03, 0x19
        /*0066*/ 	.short	0x0014


	//----- nvinfo : EIATTR_PARAM_CBANK
	.align		4
        /*0068*/ 	.byte	0x04, 0x0a
        /*006a*/ 	.short	(.L_23 - .L_22)
	.align		4
.L_22:
        /*006c*/ 	.word	index@(.nv.constant0.triton_poi_fused_clone_6)
        /*0070*/ 	.short	0x0210
        /*0072*/ 	.short	0x0014


	//----- nvinfo : EIATTR_SW_WAR
	.align		4
.L_23:
        /*0074*/ 	.byte	0x04, 0x36
        /*0076*/ 	.short	(.L_25 - .L_24)
.L_24:
        /*0078*/ 	.word	0x00000008
.L_25:


//--------------------- .nv.callgraph             --------------------------
	.section	.nv.callgraph,"",@"SHT_CUDA_CALLGRAPH"
	.align	4
	.sectionentsize	8
	.align		4
        /*0000*/ 	.word	0x00000000
	.align		4
        /*0004*/ 	.word	0xffffffff
	.align		4
        /*0008*/ 	.word	0x00000000
	.align		4
        /*000c*/ 	.word	0xfffffffe
	.align		4
        /*0010*/ 	.word	0x00000000
	.align		4
        /*0014*/ 	.word	0xfffffffd
	.align		4
        /*0018*/ 	.word	0x00000000
	.align		4
        /*001c*/ 	.word	0xfffffffc


//--------------------- .text.triton_poi_fused_clone_6 --------------------------
	.section	.text.triton_poi_fused_clone_6,"ax",@progbits
	.align	128
        .global         triton_poi_fused_clone_6
        .type           triton_poi_fused_clone_6,@function
        .size           triton_poi_fused_clone_6,(.L_x_3 - triton_poi_fused_clone_6)
        .other          triton_poi_fused_clone_6,@"STO_CUDA_ENTRY STV_DEFAULT"
triton_poi_fused_clone_6:
.text.triton_poi_fused_clone_6:
[----:B------:R-:W0:Y:S02]  /*0000*/  LDC R1, c[0x0][0x28] ;  /* 0x00000a00ff017b82 */ /* 0x000e240000000800 */
[----:B------:R-:W1:Y:S01]  /*0010*/  S2R R0, SR_TID.X ;  /* 0x0000000000007919 */ /* 0x000e620000002100 */
[----:B------:R-:W2:Y:S01]  /*0020*/  LDC.64 R4, c[0x0][0x218] ;  /* 0x00008600ff047b82 */ /* 0x000ea20000000a00 */
[----:B------:R-:W-:Y:S01]  /*0030*/  ULDC.64 UR4, c[0x0][0x208] ;  /* 0x0000820000047ab9 */ /* 0x000fe20000000a00 */
[----:B------:R-:W-:Y:S01]  /*0040*/  BSSY B0, `(.L_x_0) ;  /* 0x000001f000007945 */ /* 0x000fe20003800000 */
[----:B------:R-:W3:Y:S01]  /*0050*/  S2R R7, SR_CTAID.X ;  /* 0x0000000000077919 */ /* 0x000ee20000002500 */
[----:B-1----:R-:W-:Y:S01]  /*0060*/  IMAD.SHL.U32 R0, R0, 0x2, RZ ;  /* 0x0000000200007824 */ /* 0x002fe200078e00ff */
[----:B---3--:R-:W-:-:S04]  /*0070*/  SHF.R.S32.HI R2, RZ, 0x17, R7 ;  /* 0x00000017ff027819 */ /* 0x008fc80000011407 */
[----:B------:R-:W-:-:S05]  /*0080*/  LOP3.LUT R0, R0, 0xfe, RZ, 0xc0, !PT ;  /* 0x000000fe00007812 */ /* 0x000fca00078ec0ff */
[----:B------:R-:W-:Y:S01]  /*0090*/  IMAD R7, R7, 0x100, R0 ;  /* 0x0000010007077824 */ /* 0x000fe200078e0200 */
[----:B------:R-:W-:Y:S02]  /*00a0*/  SGXT R0, R2, 0x1 ;  /* 0x000000010200781a */ /* 0x000fe40000000200 */
[----:B------:R-:W1:Y:S01]  /*00b0*/  LDC.64 R2, c[0x0][0x210] ;  /* 0x00008400ff027b82 */ /* 0x000e620000000a00 */
[C---:B------:R-:W-:Y:S01]  /*00c0*/  IMAD.HI R6, R7.reuse, 0x2aaaaaab, RZ ;  /* 0x2aaaaaab07067827 */ /* 0x040fe200078e02ff */
[----:B------:R-:W-:Y:S02]  /*00d0*/  LEA.HI R0, R0, R7, RZ, 0x6 ;  /* 0x0000000700007211 */ /* 0x000fe400078f30ff */
[C---:B------:R-:W-:Y:S01]  /*00e0*/  ISETP.GE.AND P0, PT, R7.reuse, 0x1800, PT ;  /* 0x000018000700780c */ /* 0x040fe20003f06270 */
[----:B--2---:R-:W-:Y:S01]  /*00f0*/  IMAD.WIDE R4, R7, 0x4, R4 ;  /* 0x0000000407047825 */ /* 0x004fe200078e0204 */
[----:B------:R-:W-:Y:S02]  /*0100*/  SHF.R.U32.HI R9, RZ, 0x1f, R6 ;  /* 0x0000001fff097819 */ /* 0x000fe40000011606 */
[----:B------:R-:W-:-:S02]  /*0110*/  SHF.R.S32.HI R10, RZ, 0x6, R0 ;  /* 0x00000006ff0a7819 */ /* 0x000fc40000011400 */
[CC--:B------:R-:W-:Y:S02]  /*0120*/  LEA.HI.SX32 R8, R6.reuse, R9.reuse, 0x1a ;  /* 0x0000000906087211 */ /* 0x0c0fe400078fd2ff */
[----:B------:R-:W-:Y:S01]  /*0130*/  LEA.HI.SX32 R13, R6, R9, 0x18 ;  /* 0x00000009060d7211 */ /* 0x000fe200078fc2ff */
[----:B------:R-:W-:Y:S01]  /*0140*/  IMAD.HI R11, R10, 0x2aaaaaab, RZ ;  /* 0x2aaaaaab0a0b7827 */ /* 0x000fe200078e02ff */
[----:B------:R-:W-:Y:S02]  /*0150*/  LOP3.LUT R0, R0, 0xffffffc0, RZ, 0xc0, !PT ;  /* 0xffffffc000007812 */ /* 0x000fe400078ec0ff */
[----:B------:R-:W-:Y:S02]  /*0160*/  LEA.HI R6, R8, R8, RZ, 0x2 ;  /* 0x0000000808067211 */ /* 0x000fe400078f10ff */
[----:B------:R-:W-:Y:S01]  /*0170*/  LEA.HI R11, R11, R11, RZ, 0x1 ;  /* 0x0000000b0b0b7211 */ /* 0x000fe200078f08ff */
[----:B------:R-:W-:Y:S01]  /*0180*/  IMAD.IADD R0, R7, 0x1, -R0 ;  /* 0x0000000107007824 */ /* 0x000fe200078e0a00 */
[----:B------:R-:W-:-:S02]  /*0190*/  LOP3.LUT R9, R6, 0x3fffffc, RZ, 0xc0, !PT ;  /* 0x03fffffc06097812 */ /* 0x000fc400078ec0ff */
[----:B------:R-:W-:Y:S01]  /*01a0*/  CS2R R6, SRZ ;  /* 0x0000000000067805 */ /* 0x000fe2000001ff00 */
[----:B------:R-:W-:Y:S02]  /*01b0*/  IMAD R0, R13, 0x600, R0 ;  /* 0x000006000d007824 */ /* 0x000fe400078e0200 */
[----:B------:R-:W-:Y:S02]  /*01c0*/  IMAD.IADD R9, R8, 0x1, -R9 ;  /* 0x0000000108097824 */ /* 0x000fe400078e0a09 */
[----:B------:R-:W-:Y:S02]  /*01d0*/  IMAD R11, R11, -0x6, R10 ;  /* 0xfffffffa0b0b7824 */ /* 0x000fe400078e020a */
[----:B------:R-:W-:-:S04]  /*01e0*/  IMAD R0, R9, 0x40, R0 ;  /* 0x0000004009007824 */ /* 0x000fc800078e0200 */
[----:B------:R-:W-:-:S04]  /*01f0*/  IMAD R11, R11, 0x100, R0 ;  /* 0x000001000b0b7824 */ /* 0x000fc800078e0200 */
[----:B-1----:R-:W-:Y:S01]  /*0200*/  IMAD.WIDE R2, R11, 0x4, R2 ;  /* 0x000000040b027825 */ /* 0x002fe200078e0202 */
[----:B------:R-:W-:Y:S06]  /*0210*/  @P0 BRA `(.L_x_1) ;  /* 0x0000000000040947 */ /* 0x000fec0003800000 */
[----:B------:R1:W5:Y:S02]  /*0220*/  LDG.E.64 R6, desc[UR4][R2.64] ;  /* 0x0000000402067981 */ /* 0x000364000c1e1b00 */
.L_x_1:
[----:B------:R-:W-:Y:S05]  /*0230*/  BSYNC B0 ;  /* 0x0000000000007941 */ /* 0x000fea0003800000 */
.L_x_0:
[----:B------:R-:W-:Y:S05]  /*0240*/  @P0 EXIT ;  /* 0x000000000000094d */ /* 0x000fea0003800000 */
[----:B-----5:R-:W-:Y:S01]  /*0250*/  STG.E.64 desc[UR4][R4.64], R6 ;  /* 0x0000000604007986 */ /* 0x020fe2000c101b04 */
[----:B------:R-:W-:Y:S05]  /*0260*/  EXIT ;  /* 0x000000000000794d */ /* 0x000fea0003800000 */
.L_x_2:
[----:B------:R-:W-:-:S00]  /*0270*/  BRA `(.L_x_2) ;  /* 0xfffffffc00fc7947 */ /* 0x000fc0000383ffff */
[----:B------:R-:W-:-:S00]  /*0280*/  NOP ;  /* 0x0000000000007918 */ /* 0x000fc00000000000 */
[----:B------:R-:W-:-:S00]  /*0290*/  NOP ;  /* 0x0000000000007918 */ /* 0x000fc00000000000 */
[----:B------:R-:W-:-:S00]  /*02a0*/  NOP ;  /* 0x0000000000007918 */ /* 0x000fc00000000000 */
[----:B------:R-:W-:-:S00]  /*02b0*/  NOP ;  /* 0x0000000000007918 */ /* 0x000fc00000000000 */
[----:B------:R-:W-:-:S00]  /*02c0*/  NOP ;  /* 0x0000000000007918 */ /* 0x000fc00000000000 */
[----:B------:R-:W-:-:S00]  /*02d0*/  NOP ;  /* 0x0000000000007918 */ /* 0x000fc00000000000 */
[----:B------:R-:W-:-:S00]  /*02e0*/  NOP ;  /* 0x0000000000007918 */ /* 0x000fc00000000000 */
[----:B------:R-:W-:-:S00]  /*02f0*/  NOP ;  /* 0x0000000000007918 */ /* 0x000fc00000000000 */
.L_x_3:


//--------------------- .nv.constant0.triton_poi_fused_clone_6 --------------------------
	.section	.nv.constant0.triton_poi_fused_clone_6,"a",@progbits
	.sectionflags	@""
	.align	4
.nv.constant0.triton_poi_fused_clone_6:
	.zero		548
